	.headerflags	@"EF_CUDA_TEXMODE_UNIFIED EF_CUDA_64BIT_ADDRESS EF_CUDA_ACCELERATORS EF_CUDA_SM90 EF_CUDA_VIRTUAL_SM(EF_CUDA_SM90)"
	.elftype	@"ET_EXEC"


//--------------------- .nv.info                  --------------------------
	.section	.nv.info,"",@"SHT_CUDA_INFO"
	.align	4


	//----- nvinfo : EIATTR_REGCOUNT
	.align		4
        /*0000*/ 	.byte	0x04, 0x2f
        /*0002*/ 	.short	(.L_1 - .L_0)
	.align		4
.L_0:
        /*0004*/ 	.word	index@(triton_poi_fused_convolution_leaky_relu_4)
        /*0008*/ 	.word	0x00000030


	//----- nvinfo : EIATTR_MIN_STACK_SIZE
	.align		4
.L_1:
        /*000c*/ 	.byte	0x04, 0x12
        /*000e*/ 	.short	(.L_3 - .L_2)
	.align		4
.L_2:
        /*0010*/ 	.word	index@(triton_poi_fused_convolution_leaky_relu_4)
        /*0014*/ 	.word	0x00000000


	//----- nvinfo : EIATTR_FRAME_SIZE
	.align		4
.L_3:
        /*0018*/ 	.byte	0x04, 0x11
        /*001a*/ 	.short	(.L_5 - .L_4)
	.align		4
.L_4:
        /*001c*/ 	.word	index@(triton_poi_fused_convolution_leaky_relu_4)
        /*0020*/ 	.word	0x00000000


	//----- nvinfo : EIATTR_MIN_STACK_SIZE
	.align		4
.L_5:
        /*0024*/ 	.byte	0x04, 0x12
        /*0026*/ 	.short	(.L_7 - .L_6)
	.align		4
.L_6:
        /*0028*/ 	.word	index@(triton_poi_fused_convolution_leaky_relu_4)
        /*002c*/ 	.word	0x00000000
.L_7:


//--------------------- .nv.info.triton_poi_fused_convolution_leaky_relu_4 --------------------------
	.section	.nv.info.triton_poi_fused_convolution_leaky_relu_4,"",@"SHT_CUDA_INFO"
	.sectionflags	@""
	.align	4


	//----- nvinfo : EIATTR_CUDA_API_VERSION
	.align		4
        /*0000*/ 	.byte	0x04, 0x37
        /*0002*/ 	.short	(.L_9 - .L_8)
.L_8:
        /*0004*/ 	.word	0x0000007c


	//----- nvinfo : EIATTR_KPARAM_INFO
	.align		4
.L_9:
        /*0008*/ 	.byte	0x04, 0x17
        /*000a*/ 	.short	(.L_11 - .L_10)
.L_10:
        /*000c*/ 	.word	0x00000000
        /*0010*/ 	.short	0x0005
        /*0012*/ 	.short	0x0024
        /*0014*/ 	.byte	0x00, 0xf0, 0x11, 0x00


	//----- nvinfo : EIATTR_KPARAM_INFO
	.align		4
.L_11:
        /*0018*/ 	.byte	0x04, 0x17
        /*001a*/ 	.short	(.L_13 - .L_12)
.L_12:
        /*001c*/ 	.word	0x00000000
        /*0020*/ 	.short	0x0004
        /*0022*/ 	.short	0x0020
        /*0024*/ 	.byte	0x00, 0xf0, 0x11, 0x00


	//----- nvinfo : EIATTR_KPARAM_INFO
	.align		4
.L_13:
        /*0028*/ 	.byte	0x04, 0x17
        /*002a*/ 	.short	(.L_15 - .L_14)
.L_14:
        /*002c*/ 	.word	0x00000000
        /*0030*/ 	.short	0x0003
        /*0032*/ 	.short	0x0018
        /*0034*/ 	.byte	0x00, 0xf4, 0x21, 0x00


	//----- nvinfo : EIATTR_KPARAM_INFO
	.align		4
.L_15:
        /*0038*/ 	.byte	0x04, 0x17
        /*003a*/ 	.short	(.L_17 - .L_16)
.L_16:
        /*003c*/ 	.word	0x00000000
        /*0040*/ 	.short	0x0002
        /*0042*/ 	.short	0x0010
        /*0044*/ 	.byte	0x00, 0xf4, 0x21, 0x00


	//----- nvinfo : EIATTR_KPARAM_INFO
	.align		4
.L_17:
        /*0048*/ 	.byte	0x04, 0x17
        /*004a*/ 	.short	(.L_19 - .L_18)
.L_18:
        /*004c*/ 	.word	0x00000000
        /*0050*/ 	.short	0x0001
        /*0052*/ 	.short	0x0008
        /*0054*/ 	.byte	0x00, 0xf4, 0x21, 0x00


	//----- nvinfo : EIATTR_KPARAM_INFO
	.align		4
.L_19:
        /*0058*/ 	.byte	0x04, 0x17
        /*005a*/ 	.short	(.L_21 - .L_20)
.L_20:
        /*005c*/ 	.word	0x00000000
        /*0060*/ 	.short	0x0000
        /*0062*/ 	.short	0x0000
        /*0064*/ 	.byte	0x00, 0xf4, 0x21, 0x00


	//----- nvinfo : EIATTR_SPARSE_MMA_MASK
	.align		4
.L_21:
        /*0068*/ 	.byte	0x03, 0x50
        /*006a*/ 	.short	0x0000


	//----- nvinfo : EIATTR_MAXREG_COUNT
	.align		4
        /*006c*/ 	.byte	0x03, 0x1b
        /*006e*/ 	.short	0x00ff


	//----- nvinfo : EIATTR_EXIT_INSTR_OFFSETS
	.align		4
        /*0070*/ 	.byte	0x04, 0x1c
        /*0072*/ 	.short	(.L_23 - .L_22)


	//   ....[0]....
.L_22:
        /*0074*/ 	.word	0x000017f0


	//   ....[1]....
        /*0078*/ 	.word	0x00001810


	//----- nvinfo : EIATTR_REQNTID
	.align		4
.L_23:
        /*007c*/ 	.byte	0x04, 0x10
        /*007e*/ 	.short	(.L_25 - .L_24)
.L_24:
        /*0080*/ 	.word	0x00000100
        /*0084*/ 	.word	0x00000001
        /*0088*/ 	.word	0x00000001


	//----- nvinfo : EIATTR_CBANK_PARAM_SIZE
	.align		4
.L_25:
        /*008c*/ 	.byte	0x03, 0x19
        /*008e*/ 	.short	0x0028


	//----- nvinfo : EIATTR_PARAM_CBANK
	.align		4
        /*0090*/ 	.byte	0x04, 0x0a
        /*0092*/ 	.short	(.L_27 - .L_26)
	.align		4
.L_26:
        /*0094*/ 	.word	index@(.nv.constant0.triton_poi_fused_convolution_leaky_relu_4)
        /*0098*/ 	.short	0x0210
        /*009a*/ 	.short	0x0028


	//----- nvinfo : EIATTR_SW_WAR
	.align		4
.L_27:
        /*009c*/ 	.byte	0x04, 0x36
        /*009e*/ 	.short	(.L_29 - .L_28)
.L_28:
        /*00a0*/ 	.word	0x00000008
.L_29:


//--------------------- .nv.callgraph             --------------------------
	.section	.nv.callgraph,"",@"SHT_CUDA_CALLGRAPH"
	.align	4
	.sectionentsize	8
	.align		4
        /*0000*/ 	.word	0x00000000
	.align		4
        /*0004*/ 	.word	0xffffffff
	.align		4
        /*0008*/ 	.word	0x00000000
	.align		4
        /*000c*/ 	.word	0xfffffffe
	.align		4
        /*0010*/ 	.word	0x00000000
	.align		4
        /*0014*/ 	.word	0xfffffffd
	.align		4
        /*0018*/ 	.word	0x00000000
	.align		4
        /*001c*/ 	.word	0xfffffffc


//--------------------- .text.triton_poi_fused_convolution_leaky_relu_4 --------------------------
	.section	.text.triton_poi_fused_convolution_leaky_relu_4,"ax",@progbits
	.sectionflags	@"SHF_BARRIERS=1"
	.align	128
        .global         triton_poi_fused_convolution_leaky_relu_4
        .type           triton_poi_fused_convolution_leaky_relu_4,@function
        .size           triton_poi_fused_convolution_leaky_relu_4,(.L_x_1 - triton_poi_fused_convolution_leaky_relu_4)
        .other          triton_poi_fused_convolution_leaky_relu_4,@"STO_CUDA_ENTRY STV_DEFAULT"
triton_poi_fused_convolution_leaky_relu_4:
.text.triton_poi_fused_convolution_leaky_relu_4:
[----:B------:R-:W0:Y:S01]  /*0000*/  LDC R1, c[0x0][0x28] ;  /* 0x00000a00ff017b82 */ /* 0x000e220000000800 */
[----:B------:R-:W1:Y:S07]  /*0010*/  S2R R40, SR_TID.X ;  /* 0x0000000000287919 */ /* 0x000e6e0000002100 */
[----:B------:R-:W2:Y:S01]  /*0020*/  LDC.64 R28, c[0x0][0x210] ;  /* 0x00008400ff1c7b82 */ /* 0x000ea20000000a00 */
[----:B------:R-:W-:Y:S02]  /*0030*/  CS2R R8, SRZ ;  /* 0x0000000000087805 */ /* 0x000fe4000001ff00 */
[----:B------:R-:W-:Y:S01]  /*0040*/  CS2R R10, SRZ ;  /* 0x00000000000a7805 */ /* 0x000fe2000001ff00 */
[----:B------:R-:W3:Y:S01]  /*0050*/  S2R R21, SR_CTAID.X ;  /* 0x0000000000157919 */ /* 0x000ee20000002500 */
[----:B------:R-:W-:Y:S01]  /*0060*/  ULDC.64 UR8, c[0x0][0x208] ;  /* 0x0000820000087ab9 */ /* 0x000fe20000000a00 */
[----:B------:R-:W4:Y:S01]  /*0070*/  S2R R3, SR_CTAID.Y ;  /* 0x0000000000037919 */ /* 0x000f220000002600 */
[----:B-1----:R-:W-:Y:S01]  /*0080*/  SHF.R.U32.HI R2, RZ, 0x2, R40 ;  /* 0x00000002ff027819 */ /* 0x002fe20000011628 */
[----:B------:R-:W-:-:S02]  /*0090*/  IMAD.SHL.U32 R38, R40, 0x4, RZ ;  /* 0x0000000428267824 */ /* 0x000fc400078e00ff */
[----:B---3--:R-:W-:Y:S01]  /*00a0*/  IMAD.SHL.U32 R21, R21, 0x10, RZ ;  /* 0x0000001015157824 */ /* 0x008fe200078e00ff */
[----:B------:R-:W-:-:S04]  /*00b0*/  SGXT.U32 R2, R2, 0x6 ;  /* 0x000000060202781a */ /* 0x000fc80000000000 */
[----:B------:R-:W-:Y:S02]  /*00c0*/  LOP3.LUT R5, R21, 0xc, R38, 0xf8, !PT ;  /* 0x0000000c15057812 */ /* 0x000fe400078ef826 */
[----:B----4-:R-:W-:Y:S02]  /*00d0*/  PRMT R0, R2, 0x6540, R3 ;  /* 0x0000654002007816 */ /* 0x010fe40000000003 */
[----:B------:R-:W-:Y:S02]  /*00e0*/  ISETP.GE.AND P0, PT, R5, 0x844, PT ;  /* 0x000008440500780c */ /* 0x000fe40003f06270 */
[C---:B------:R-:W-:Y:S01]  /*00f0*/  LOP3.LUT R4, R0.reuse, 0x40, RZ, 0xfc, !PT ;  /* 0x0000004000047812 */ /* 0x040fe200078efcff */
[C---:B------:R-:W-:Y:S01]  /*0100*/  IMAD R23, R0.reuse, 0x844, R5 ;  /* 0x0000084400177824 */ /* 0x040fe200078e0205 */
[C---:B------:R-:W-:Y:S02]  /*0110*/  ISETP.LT.AND P1, PT, R0.reuse, 0x100, !P0 ;  /* 0x000001000000780c */ /* 0x040fe40004721270 */
[C---:B------:R-:W-:Y:S01]  /*0120*/  LOP3.LUT R5, R0.reuse, 0x80, RZ, 0xfc, !PT ;  /* 0x0000008000057812 */ /* 0x040fe200078efcff */
[C---:B------:R-:W-:Y:S01]  /*0130*/  VIADD R25, R23.reuse, 0x21100 ;  /* 0x0002110017197836 */ /* 0x040fe20000000000 */
[----:B------:R-:W-:Y:S01]  /*0140*/  LOP3.LUT R6, R0, 0xc0, RZ, 0xfc, !PT ;  /* 0x000000c000067812 */ /* 0x000fe200078efcff */
[C---:B------:R-:W-:Y:S01]  /*0150*/  VIADD R27, R23.reuse, 0x42200 ;  /* 0x00042200171b7836 */ /* 0x040fe20000000000 */
[----:B------:R-:W-:Y:S01]  /*0160*/  ISETP.LT.AND P2, PT, R4, 0x100, !P0 ;  /* 0x000001000400780c */ /* 0x000fe20004741270 */
[----:B------:R-:W-:Y:S01]  /*0170*/  VIADD R13, R23, 0x63300 ;  /* 0x00063300170d7836 */ /* 0x000fe20000000000 */
[----:B------:R-:W-:-:S02]  /*0180*/  ISETP.LT.AND P3, PT, R5, 0x100, !P0 ;  /* 0x000001000500780c */ /* 0x000fc40004761270 */
[----:B------:R-:W-:Y:S02]  /*0190*/  CS2R R4, SRZ ;  /* 0x0000000000047805 */ /* 0x000fe4000001ff00 */
[----:B------:R-:W-:Y:S02]  /*01a0*/  ISETP.LT.AND P0, PT, R6, 0x100, !P0 ;  /* 0x000001000600780c */ /* 0x000fe40004701270 */
[----:B------:R-:W-:Y:S01]  /*01b0*/  CS2R R6, SRZ ;  /* 0x0000000000067805 */ /* 0x000fe2000001ff00 */
[----:B--2---:R-:W-:Y:S01]  /*01c0*/  IMAD.WIDE R22, R23, 0x4, R28 ;  /* 0x0000000417167825 */ /* 0x004fe200078e021c */
[----:B------:R-:W-:-:S03]  /*01d0*/  CS2R R14, SRZ ;  /* 0x00000000000e7805 */ /* 0x000fc6000001ff00 */
[--C-:B------:R-:W-:Y:S01]  /*01e0*/  IMAD.WIDE R24, R25, 0x4, R28.reuse ;  /* 0x0000000419187825 */ /* 0x100fe200078e021c */
[----:B------:R-:W2:Y:S03]  /*01f0*/  @P1 LDG.E.EL.128 R4, desc[UR8][R22.64] ;  /* 0x0000000816041981 */ /* 0x000ea6000c2e1d00 */
[--C-:B------:R-:W-:Y:S01]  /*0200*/  IMAD.WIDE R26, R27, 0x4, R28.reuse ;  /* 0x000000041b1a7825 */ /* 0x100fe200078e021c */
[----:B------:R1:W3:Y:S03]  /*0210*/  @P2 LDG.E.EL.128 R8, desc[UR8][R24.64] ;  /* 0x0000000818082981 */ /* 0x0002e6000c2e1d00 */
[----:B------:R-:W-:Y:S01]  /*0220*/  IMAD.WIDE R28, R13, 0x4, R28 ;  /* 0x000000040d1c7825 */ /* 0x000fe200078e021c */
[----:B------:R-:W-:Y:S02]  /*0230*/  CS2R R12, SRZ ;  /* 0x00000000000c7805 */ /* 0x000fe4000001ff00 */
[----:B------:R-:W-:-:S02]  /*0240*/  CS2R R16, SRZ ;  /* 0x0000000000107805 */ /* 0x000fc4000001ff00 */
[----:B------:R-:W-:Y:S02]  /*0250*/  CS2R R18, SRZ ;  /* 0x0000000000127805 */ /* 0x000fe4000001ff00 */
[----:B------:R4:W5:Y:S04]  /*0260*/  @P3 LDG.E.EL.128 R12, desc[UR8][R26.64] ;  /* 0x000000081a0c3981 */ /* 0x000968000c2e1d00 */
[----:B------:R4:W5:Y:S01]  /*0270*/  @P0 LDG.E.EL.128 R16, desc[UR8][R28.64] ;  /* 0x000000081c100981 */ /* 0x000962000c2e1d00 */
[----:B------:R-:W4:Y:S01]  /*0280*/  S2UR UR5, SR_CgaCtaId ;  /* 0x00000000000579c3 */ /* 0x000f220000008800 */
[----:B-1----:R-:W-:Y:S01]  /*0290*/  IMAD.SHL.U32 R24, R40, 0x400, RZ ;  /* 0x0000040028187824 */ /* 0x002fe200078e00ff */
[----:B------:R-:W-:-:S04]  /*02a0*/  UMOV UR4, 0x400 ;  /* 0x0000040000047882 */ /* 0x000fc80000000000 */
[----:B------:R-:W-:Y:S01]  /*02b0*/  LOP3.LUT R25, R24, 0xc00, RZ, 0xc0, !PT ;  /* 0x00000c0018197812 */ /* 0x000fe200078ec0ff */
[----:B------:R-:W-:-:S03]  /*02c0*/  IMAD.SHL.U32 R0, R40, 0x10, RZ ;  /* 0x0000001028007824 */ /* 0x000fc600078e00ff */
[C---:B------:R-:W-:Y:S02]  /*02d0*/  LOP3.LUT R24, R25.reuse, 0x100, RZ, 0xfc, !PT ;  /* 0x0000010019187812 */ /* 0x040fe400078efcff */
[C---:B----4-:R-:W-:Y:S02]  /*02e0*/  LOP3.LUT R26, R25.reuse, 0x200, RZ, 0xfc, !PT ;  /* 0x00000200191a7812 */ /* 0x050fe400078efcff */
[----:B------:R-:W-:Y:S02]  /*02f0*/  LOP3.LUT R27, R25, 0x300, RZ, 0xfc, !PT ;  /* 0x00000300191b7812 */ /* 0x000fe400078efcff */
[----:B------:R-:W-:Y:S02]  /*0300*/  SHF.R.U32.HI R24, RZ, 0x8, R24 ;  /* 0x00000008ff187819 */ /* 0x000fe40000011618 */
[----:B------:R-:W-:Y:S01]  /*0310*/  SHF.R.U32.HI R26, RZ, 0x8, R26 ;  /* 0x00000008ff1a7819 */ /* 0x000fe2000001161a */
[----:B0-----:R-:W-:Y:S01]  /*0320*/  UPRMT UR4, UR5, 0x654, UR4 ;  /* 0x0000065405047896 */ /* 0x001fe20008000004 */
[----:B------:R-:W-:-:S02]  /*0330*/  LOP3.LUT R0, R0, 0xf0, RZ, 0xc0, !PT ;  /* 0x000000f000007812 */ /* 0x000fc400078ec0ff */
[----:B------:R-:W-:Y:S02]  /*0340*/  SHF.R.U32.HI R27, RZ, 0x8, R27 ;  /* 0x00000008ff1b7819 */ /* 0x000fe4000001161b */
[C---:B------:R-:W-:Y:S02]  /*0350*/  LOP3.LUT R2, R25.reuse, R2, RZ, 0xfc, !PT ;  /* 0x0000000219027212 */ /* 0x040fe400078efcff */
[C---:B------:R-:W-:Y:S02]  /*0360*/  LEA.HI R37, R25.reuse, UR4, RZ, 0x1c ;  /* 0x0000000419257c11 */ /* 0x040fe4000f8fe0ff */
[----:B------:R-:W-:Y:S02]  /*0370*/  LEA.HI R41, R25, UR4, RZ, 0x1a ;  /* 0x0000000419297c11 */ /* 0x000fe4000f8fd0ff */
[----:B------:R-:W-:Y:S02]  /*0380*/  LEA R25, R24, UR4, 0x4 ;  /* 0x0000000418197c11 */ /* 0x000fe4000f8e20ff */
[----:B------:R-:W-:-:S02]  /*0390*/  SHF.R.U32.HI R20, RZ, 0x4, R40 ;  /* 0x00000004ff147819 */ /* 0x000fc40000011628 */
[----:B------:R-:W-:Y:S02]  /*03a0*/  SHF.R.U32.HI R22, RZ, 0x6, R40 ;  /* 0x00000006ff167819 */ /* 0x000fe40000011628 */
[----:B------:R-:W-:Y:S02]  /*03b0*/  LEA R43, R26, UR4, 0x4 ;  /* 0x000000041a2b7c11 */ /* 0x000fe4000f8e20ff */
[----:B------:R-:W-:Y:S02]  /*03c0*/  PRMT R23, R0, 0x6540, R3 ;  /* 0x0000654000177816 */ /* 0x000fe40000000003 */
[----:B------:R-:W-:Y:S01]  /*03d0*/  LEA R45, R27, UR4, 0x4 ;  /* 0x000000041b2d7c11 */ /* 0x000fe2000f8e20ff */
[----:B------:R-:W-:Y:S01]  /*03e0*/  IMAD R37, R2, 0x4, R37 ;  /* 0x0000000402257824 */ /* 0x000fe200078e0225 */
[----:B------:R-:W-:Y:S01]  /*03f0*/  SGXT.U32 R20, R20, 0x4 ;  /* 0x000000041414781a */ /* 0x000fe20000000000 */
[----:B------:R-:W-:Y:S01]  /*0400*/  IMAD R36, R2, 0x4, R25 ;  /* 0x0000000402247824 */ /* 0x000fe200078e0219 */
[----:B------:R-:W-:Y:S01]  /*0410*/  SGXT.U32 R0, R22, 0x2 ;  /* 0x000000021600781a */ /* 0x000fe20000000000 */
[C---:B------:R-:W-:Y:S01]  /*0420*/  IMAD R43, R2.reuse, 0x4, R43 ;  /* 0x00000004022b7824 */ /* 0x040fe200078e022b */
[----:B------:R-:W-:Y:S01]  /*0430*/  SHF.R.S32.HI R22, RZ, 0x1f, R23 ;  /* 0x0000001fff167819 */ /* 0x000fe20000011417 */
[----:B------:R-:W-:Y:S01]  /*0440*/  IMAD R45, R2, 0x4, R45 ;  /* 0x00000004022d7824 */ /* 0x000fe200078e022d */
[----:B------:R-:W-:-:S02]  /*0450*/  LOP3.LUT R20, R21, R20, RZ, 0xfc, !PT ;  /* 0x0000001415147212 */ /* 0x000fc400078efcff */
[----:B------:R-:W-:Y:S02]  /*0460*/  LOP3.LUT R0, R21, R0, RZ, 0xfc, !PT ;  /* 0x0000000015007212 */ /* 0x000fe400078efcff */
[----:B------:R-:W-:Y:S02]  /*0470*/  LEA.HI R21, R22, R23, RZ, 0x6 ;  /* 0x0000001716157211 */ /* 0x000fe400078f30ff */
[----:B------:R-:W-:Y:S02]  /*0480*/  ISETP.GE.AND P1, PT, R20, 0x844, PT ;  /* 0x000008441400780c */ /* 0x000fe40003f26270 */
[----:B------:R-:W-:Y:S02]  /*0490*/  LOP3.LUT R22, R21, 0xffffffc0, RZ, 0xc0, !PT ;  /* 0xffffffc015167812 */ /* 0x000fe400078ec0ff */
[----:B------:R-:W-:Y:S02]  /*04a0*/  LEA R29, R24, UR4, 0x2 ;  /* 0x00000004181d7c11 */ /* 0x000fe4000f8e10ff */
[----:B------:R-:W-:-:S02]  /*04b0*/  LEA R39, R26, UR4, 0x2 ;  /* 0x000000041a277c11 */ /* 0x000fc4000f8e10ff */
[----:B------:R-:W-:Y:S02]  /*04c0*/  LEA R27, R27, UR4, 0x2 ;  /* 0x000000041b1b7c11 */ /* 0x000fe4000f8e10ff */
[C---:B------:R-:W-:Y:S01]  /*04d0*/  ISETP.LT.AND P1, PT, R23.reuse, 0x100, !P1 ;  /* 0x000001001700780c */ /* 0x040fe20004f21270 */
[----:B------:R-:W-:Y:S01]  /*04e0*/  IMAD.IADD R23, R23, 0x1, -R22 ;  /* 0x0000000117177824 */ /* 0x000fe200078e0a16 */
[----:B------:R-:W-:Y:S01]  /*04f0*/  LOP3.LUT R22, R38, 0x3fc, RZ, 0xc0, !PT ;  /* 0x000003fc26167812 */ /* 0x000fe200078ec0ff */
[C---:B------:R-:W-:Y:S02]  /*0500*/  IMAD R41, R2.reuse, 0x4, R41 ;  /* 0x0000000402297824 */ /* 0x040fe400078e0229 */
[C---:B------:R-:W-:Y:S02]  /*0510*/  IMAD R42, R2.reuse, 0x4, R29 ;  /* 0x00000004022a7824 */ /* 0x040fe400078e021d */
[C---:B------:R-:W-:Y:S02]  /*0520*/  IMAD R39, R2.reuse, 0x4, R39 ;  /* 0x0000000402277824 */ /* 0x040fe400078e0227 */
[----:B------:R-:W-:-:S02]  /*0530*/  IMAD R44, R2, 0x4, R27 ;  /* 0x00000004022c7824 */ /* 0x000fc400078e021b */
[----:B------:R-:W-:Y:S01]  /*0540*/  IMAD R2, R20, 0x40, R23 ;  /* 0x0000004014027824 */ /* 0x000fe200078e0217 */
[----:B------:R-:W-:Y:S02]  /*0550*/  SHF.R.U32.HI R20, RZ, 0x2, R40 ;  /* 0x00000002ff147819 */ /* 0x000fe40000011628 */
[C---:B------:R-:W-:Y:S02]  /*0560*/  LOP3.LUT R23, R22.reuse, 0x400, RZ, 0xfc, !PT ;  /* 0x0000040016177812 */ /* 0x040fe400078efcff */
[C---:B------:R-:W-:Y:S02]  /*0570*/  LOP3.LUT R25, R22.reuse, 0x800, RZ, 0xfc, !PT ;  /* 0x0000080016197812 */ /* 0x040fe400078efcff */
[----:B------:R-:W-:Y:S02]  /*0580*/  LOP3.LUT R26, R22, 0xc00, RZ, 0xfc, !PT ;  /* 0x00000c00161a7812 */ /* 0x000fe400078efcff */
[----:B------:R-:W-:Y:S02]  /*0590*/  LOP3.LUT R20, R20, 0x30, RZ, 0xc0, !PT ;  /* 0x0000003014147812 */ /* 0x000fe400078ec0ff */
[----:B------:R-:W-:-:S02]  /*05a0*/  SHF.R.U32.HI R24, RZ, 0x4, R23 ;  /* 0x00000004ff187819 */ /* 0x000fc40000011617 */
[----:B------:R-:W-:Y:S02]  /*05b0*/  SHF.R.U32.HI R25, RZ, 0x4, R25 ;  /* 0x00000004ff197819 */ /* 0x000fe40000011619 */
[----:B------:R-:W-:Y:S01]  /*05c0*/  SHF.R.U32.HI R26, RZ, 0x4, R26 ;  /* 0x00000004ff1a7819 */ /* 0x000fe2000001161a */
[----:B------:R-:W-:Y:S01]  /*05d0*/  VIADD R23, R20, UR4 ;  /* 0x0000000414177c36 */ /* 0x000fe20008000000 */
[----:B------:R-:W-:Y:S02]  /*05e0*/  LOP3.LUT R24, R24, 0x70, RZ, 0xc0, !PT ;  /* 0x0000007018187812 */ /* 0x000fe400078ec0ff */
[----:B------:R-:W-:Y:S02]  /*05f0*/  LOP3.LUT R20, R25, 0xb0, RZ, 0xc0, !PT ;  /* 0x000000b019147812 */ /* 0x000fe400078ec0ff */
[----:B------:R-:W-:Y:S01]  /*0600*/  LOP3.LUT R26, R26, 0xf0, RZ, 0xc0, !PT ;  /* 0x000000f01a1a7812 */ /* 0x000fe200078ec0ff */
[----:B------:R-:W-:Y:S02]  /*0610*/  VIADD R25, R24, UR4 ;  /* 0x0000000418197c36 */ /* 0x000fe40008000000 */
[----:B------:R-:W-:-:S02]  /*0620*/  VIADD R27, R20, UR4 ;  /* 0x00000004141b7c36 */ /* 0x000fc40008000000 */
[----:B------:R-:W-:Y:S01]  /*0630*/  VIADD R29, R26, UR4 ;  /* 0x000000041a1d7c36 */ /* 0x000fe20008000000 */
[----:B------:R-:W-:Y:S01]  /*0640*/  SHF.R.S32.HI R21, RZ, 0x6, R21 ;  /* 0x00000006ff157819 */ /* 0x000fe20000011415 */
[C---:B------:R-:W-:Y:S02]  /*0650*/  IMAD R23, R22.reuse, 0x4, R23 ;  /* 0x0000000416177824 */ /* 0x040fe400078e0217 */
[C---:B------:R-:W-:Y:S02]  /*0660*/  IMAD R25, R22.reuse, 0x4, R25 ;  /* 0x0000000416197824 */ /* 0x040fe400078e0219 */
[C---:B------:R-:W-:Y:S02]  /*0670*/  IMAD R28, R22.reuse, 0x4, R27 ;  /* 0x00000004161c7824 */ /* 0x040fe400078e021b */
[----:B------:R-:W-:Y:S02]  /*0680*/  IMAD R32, R22, 0x4, R29 ;  /* 0x0000000416207824 */ /* 0x000fe400078e021d */
[----:B------:R-:W-:Y:S01]  /*0690*/  IMAD R2, R21, 0x21100, R2 ;  /* 0x0002110015027824 */ /* 0x000fe200078e0202 */
[----:B--2---:R-:W-:Y:S04]  /*06a0*/  STS [R37], R4 ;  /* 0x0000000425007388 */ /* 0x004fe80000000800 */
[----:B------:R-:W-:Y:S04]  /*06b0*/  STS [R36+0x400], R5 ;  /* 0x0004000524007388 */ /* 0x000fe80000000800 */
[----:B------:R-:W-:Y:S04]  /*06c0*/  STS [R43+0x800], R6 ;  /* 0x000800062b007388 */ /* 0x000fe80000000800 */
[----:B------:R-:W-:Y:S04]  /*06d0*/  STS [R45+0xc00], R7 ;  /* 0x000c00072d007388 */ /* 0x000fe80000000800 */
[----:B---3--:R-:W-:Y:S04]  /*06e0*/  STS [R37+0x100], R8 ;  /* 0x0001000825007388 */ /* 0x008fe80000000800 */
[----:B------:R-:W-:Y:S04]  /*06f0*/  STS [R36+0x500], R9 ;  /* 0x0005000924007388 */ /* 0x000fe80000000800 */
[----:B------:R-:W-:Y:S04]  /*0700*/  STS [R43+0x900], R10 ;  /* 0x0009000a2b007388 */ /* 0x000fe80000000800 */
[----:B------:R-:W-:Y:S04]  /*0710*/  STS [R45+0xd00], R11 ;  /* 0x000d000b2d007388 */ /* 0x000fe80000000800 */
[----:B-----5:R-:W-:Y:S04]  /*0720*/  STS [R37+0x200], R12 ;  /* 0x0002000c25007388 */ /* 0x020fe80000000800 */
[----:B------:R-:W-:Y:S04]  /*0730*/  STS [R36+0x600], R13 ;  /* 0x0006000d24007388 */ /* 0x000fe80000000800 */
[----:B------:R-:W-:Y:S04]  /*0740*/  STS [R43+0xa00], R14 ;  /* 0x000a000e2b007388 */ /* 0x000fe80000000800 */
[----:B------:R-:W-:Y:S04]  /*0750*/  STS [R45+0xe00], R15 ;  /* 0x000e000f2d007388 */ /* 0x000fe80000000800 */
[----:B------:R0:W-:Y:S04]  /*0760*/  STS [R37+0x300], R16 ;  /* 0x0003001025007388 */ /* 0x0001e80000000800 */
[----:B------:R1:W-:Y:S04]  /*0770*/  STS [R36+0x700], R17 ;  /* 0x0007001124007388 */ /* 0x0003e80000000800 */
[----:B------:R2:W-:Y:S04]  /*0780*/  STS [R43+0xb00], R18 ;  /* 0x000b00122b007388 */ /* 0x0005e80000000800 */
[----:B------:R-:W-:Y:S01]  /*0790*/  STS [R45+0xf00], R19 ;  /* 0x000f00132d007388 */ /* 0x000fe20000000800 */
[----:B------:R-:W-:Y:S01]  /*07a0*/  BAR.SYNC.DEFER_BLOCKING 0x0 ;  /* 0x0000000000007b1d */ /* 0x000fe20000010000 */
[----:B0-----:R-:W-:-:S02]  /*07b0*/  SHF.R.S32.HI R37, RZ, 0x17, R3 ;  /* 0x00000017ff257819 */ /* 0x001fc40000011403 */
[----:B-1----:R-:W-:-:S03]  /*07c0*/  PRMT R36, R40, 0x6540, R3 ;  /* 0x0000654028247816 */ /* 0x002fc60000000003 */
[----:B------:R-:W-:Y:S04]  /*07d0*/  LDS.128 R20, [R23] ;  /* 0x0000000017147984 */ /* 0x000fe80000000c00 */
[----:B------:R-:W-:Y:S04]  /*07e0*/  LDS.128 R24, [R25+0x1000] ;  /* 0x0010000019187984 */ /* 0x000fe80000000c00 */
[----:B------:R-:W-:Y:S04]  /*07f0*/  LDS.128 R28, [R28+0x2000] ;  /* 0x002000001c1c7984 */ /* 0x000fe80000000c00 */
[----:B------:R-:W-:Y:S01]  /*0800*/  LDS.128 R32, [R32+0x3000] ;  /* 0x0030000020207984 */ /* 0x000fe20000000c00 */
[----:B------:R-:W-:Y:S01]  /*0810*/  BAR.SYNC.DEFER_BLOCKING 0x0 ;  /* 0x0000000000007b1d */ /* 0x000fe20000010000 */
[----:B------:R-:W-:-:S04]  /*0820*/  SGXT R37, R37, 0x1 ;  /* 0x000000012525781a */ /* 0x000fc80000000200 */
[----:B------:R-:W-:-:S04]  /*0830*/  LEA.HI R37, R37, R36, RZ, 0x6 ;  /* 0x0000002425257211 */ /* 0x000fc800078f30ff */
[----:B------:R-:W-:Y:S02]  /*0840*/  LOP3.LUT R37, R37, 0xffffffc0, RZ, 0xc0, !PT ;  /* 0xffffffc025257812 */ /* 0x000fe400078ec0ff */
[----:B------:R-:W-:-:S03]  /*0850*/  ISETP.GE.AND P0, PT, R36, 0x100, PT ;  /* 0x000001002400780c */ /* 0x000fc60003f06270 */
[----:B--2---:R-:W-:Y:S02]  /*0860*/  IMAD.IADD R43, R36, 0x1, -R37 ;  /* 0x00000001242b7824 */ /* 0x004fe400078e0a25 */
[----:B------:R-:W0:Y:S01]  /*0870*/  LDC.64 R36, c[0x0][0x218] ;  /* 0x00008600ff247b82 */ /* 0x000e220000000a00 */
[----:B------:R-:W-:Y:S04]  /*0880*/  STS [R41], R4 ;  /* 0x0000000429007388 */ /* 0x000fe80000000800 */
[----:B------:R0:W-:Y:S04]  /*0890*/  STS [R42+0x400], R5 ;  /* 0x000400052a007388 */ /* 0x0001e80000000800 */
[----:B------:R-:W-:Y:S04]  /*08a0*/  STS [R39+0x800], R6 ;  /* 0x0008000627007388 */ /* 0x000fe80000000800 */
[----:B------:R-:W-:Y:S04]  /*08b0*/  STS [R44+0xc00], R7 ;  /* 0x000c00072c007388 */ /* 0x000fe80000000800 */
[----:B------:R-:W-:Y:S04]  /*08c0*/  STS [R41+0x100], R8 ;  /* 0x0001000829007388 */ /* 0x000fe80000000800 */
[----:B------:R-:W-:Y:S04]  /*08d0*/  STS [R42+0x500], R9 ;  /* 0x000500092a007388 */ /* 0x000fe80000000800 */
[----:B------:R-:W-:Y:S04]  /*08e0*/  STS [R39+0x900], R10 ;  /* 0x0009000a27007388 */ /* 0x000fe80000000800 */
[----:B------:R-:W-:Y:S04]  /*08f0*/  STS [R44+0xd00], R11 ;  /* 0x000d000b2c007388 */ /* 0x000fe80000000800 */
[----:B------:R-:W-:Y:S04]  /*0900*/  STS [R41+0x200], R12 ;  /* 0x0002000c29007388 */ /* 0x000fe80000000800 */
[----:B------:R1:W-:Y:S04]  /*0910*/  STS [R42+0x600], R13 ;  /* 0x0006000d2a007388 */ /* 0x0003e80000000800 */
[----:B------:R-:W-:Y:S04]  /*0920*/  STS [R39+0xa00], R14 ;  /* 0x000a000e27007388 */ /* 0x000fe80000000800 */
[----:B------:R-:W-:Y:S04]  /*0930*/  STS [R44+0xe00], R15 ;  /* 0x000e000f2c007388 */ /* 0x000fe80000000800 */
[----:B------:R2:W-:Y:S04]  /*0940*/  STS [R41+0x300], R16 ;  /* 0x0003001029007388 */ /* 0x0005e80000000800 */
[----:B------:R-:W-:Y:S04]  /*0950*/  STS [R42+0x700], R17 ;  /* 0x000700112a007388 */ /* 0x000fe80000000800 */
[----:B------:R-:W-:Y:S04]  /*0960*/  STS [R39+0xb00], R18 ;  /* 0x000b001227007388 */ /* 0x000fe80000000800 */
[----:B------:R-:W-:Y:S01]  /*0970*/  STS [R44+0xf00], R19 ;  /* 0x000f00132c007388 */ /* 0x000fe20000000800 */
[----:B0-----:R-:W-:-:S04]  /*0980*/  IMAD.WIDE R4, R43, 0x4, R36 ;  /* 0x000000042b047825 */ /* 0x001fc800078e0224 */
[----:B------:R-:W-:Y:S01]  /*0990*/  IMAD.MOV.U32 R36, RZ, RZ, RZ ;  /* 0x000000ffff247224 */ /* 0x000fe200078e00ff */
[----:B------:R-:W-:Y:S06]  /*09a0*/  BAR.SYNC.DEFER_BLOCKING 0x0 ;  /* 0x0000000000007b1d */ /* 0x000fec0000010000 */
[----:B------:R0:W3:Y:S01]  /*09b0*/  @!P0 LDG.E.EL R36, desc[UR8][R4.64] ;  /* 0x0000000804248981 */ /* 0x0000e2000c2e1900 */
[----:B-1----:R-:W-:-:S04]  /*09c0*/  LOP3.LUT R13, R40, 0xff, RZ, 0xc0, !PT ;  /* 0x000000ff280d7812 */ /* 0x002fc800078ec0ff */
[----:B------:R-:W-:-:S05]  /*09d0*/  LEA R13, R13, UR4, 0x2 ;  /* 0x000000040d0d7c11 */ /* 0x000fca000f8e10ff */
[----:B------:R-:W1:Y:S04]  /*09e0*/  LDS R41, [R13+0x404] ;  /* 0x000404000d297984 */ /* 0x000e680000000800 */
[----:B------:R-:W4:Y:S04]  /*09f0*/  LDS R43, [R13+0xc0c] ;  /* 0x000c0c000d2b7984 */ /* 0x000f280000000800 */
[----:B------:R-:W5:Y:S04]  /*0a00*/  LDS R45, [R13+0x1010] ;  /* 0x001010000d2d7984 */ /* 0x000f680000000800 */
[----:B------:R-:W1:Y:S04]  /*0a10*/  LDS R8, [R13+0x1c1c] ;  /* 0x001c1c000d087984 */ /* 0x000e680000000800 */
[----:B------:R-:W1:Y:S04]  /*0a20*/  LDS R6, [R13+0x1414] ;  /* 0x001414000d067984 */ /* 0x000e680000000800 */
[----:B------:R-:W1:Y:S04]  /*0a30*/  LDS R10, [R13+0x2020] ;  /* 0x002020000d0a7984 */ /* 0x000e680000000800 */
[----:B------:R-:W1:Y:S04]  /*0a40*/  LDS R12, [R13+0x2424] ;  /* 0x002424000d0c7984 */ /* 0x000e680000000800 */
[----:B------:R-:W1:Y:S04]  /*0a50*/  LDS R14, [R13+0x2c2c] ;  /* 0x002c2c000d0e7984 */ /* 0x000e680000000800 */
[----:B------:R-:W1:Y:S04]  /*0a60*/  LDS R9, [R13+0x3030] ;  /* 0x003030000d097984 */ /* 0x000e680000000800 */
[----:B------:R-:W1:Y:S01]  /*0a70*/  LDS R37, [R13+0x2828] ;  /* 0x002828000d257984 */ /* 0x000e620000000800 */
[----:B0-----:R-:W0:Y:S03]  /*0a80*/  S2R R4, SR_TID.X ;  /* 0x0000000000047919 */ /* 0x001e260000002100 */
[----:B------:R-:W1:Y:S04]  /*0a90*/  LDS R19, [R13+0x1818] ;  /* 0x001818000d137984 */ /* 0x000e680000000800 */
[----:B------:R-:W1:Y:S04]  /*0aa0*/  LDS R15, [R13+0x3838] ;  /* 0x003838000d0f7984 */ /* 0x000e680000000800 */
[----:B------:R-:W1:Y:S04]  /*0ab0*/  LDS R7, [R13] ;  /* 0x000000000d077984 */ /* 0x000e680000000800 */
[----:B------:R-:W1:Y:S04]  /*0ac0*/  LDS R17, [R13+0x808] ;  /* 0x000808000d117984 */ /* 0x000e680000000800 */
[----:B------:R-:W-:Y:S04]  /*0ad0*/  LDS R39, [R13+0x3434] ;  /* 0x003434000d277984 */ /* 0x000fe80000000800 */
[----:B------:R-:W1:Y:S01]  /*0ae0*/  LDS R5, [R13+0x3c3c] ;  /* 0x003c3c000d057984 */ /* 0x000e620000000800 */
[----:B------:R-:W-:Y:S01]  /*0af0*/  BAR.SYNC.DEFER_BLOCKING 0x0 ;  /* 0x0000000000007b1d */ /* 0x000fe20000010000 */
[----:B0-----:R-:W-:-:S05]  /*0b00*/  IMAD.SHL.U32 R11, R4, 0x10, RZ ;  /* 0x00000010040b7824 */ /* 0x001fca00078e00ff */
[----:B------:R-:W-:Y:S02]  /*0b10*/  UMOV UR6, 0x400 ;  /* 0x0000040000067882 */ /* 0x000fe40000000000 */
[----:B------:R-:W-:Y:S01]  /*0b20*/  UPRMT UR5, UR5, 0x654, UR6 ;  /* 0x0000065405057896 */ /* 0x000fe20008000006 */
[----:B------:R-:W-:Y:S02]  /*0b30*/  LOP3.LUT R11, R11, 0xff0, RZ, 0xc0, !PT ;  /* 0x00000ff00b0b7812 */ /* 0x000fe400078ec0ff */
[----:B--2---:R-:W-:-:S04]  /*0b40*/  LOP3.LUT R16, R4, 0xf0, RZ, 0xc0, !PT ;  /* 0x000000f004107812 */ /* 0x004fc800078ec0ff */
[----:B------:R-:W-:Y:S02]  /*0b50*/  IADD3 R11, R11, UR5, R16 ;  /* 0x000000050b0b7c10 */ /* 0x000fe4000fffe010 */
[----:B------:R-:W-:-:S04]  /*0b60*/  LOP3.LUT R38, R38, 0xfc, RZ, 0xc0, !PT ;  /* 0x000000fc26267812 */ /* 0x000fc800078ec0ff */
[----:B------:R-:W-:Y:S01]  /*0b70*/  PRMT R3, R38, 0x6540, R3 ;  /* 0x0000654026037816 */ /* 0x000fe20000000003 */
[----:B---3--:R0:W-:Y:S01]  /*0b80*/  STS [R13], R36 ;  /* 0x000000240d007388 */ /* 0x0081e20000000800 */
[----:B------:R-:W-:Y:S01]  /*0b90*/  BAR.SYNC.DEFER_BLOCKING 0x0 ;  /* 0x0000000000007b1d */ /* 0x000fe20000010000 */
[-C--:B-1----:R-:W-:Y:S02]  /*0ba0*/  FSETP.GT.AND P4, PT, R41, -R36.reuse, PT ;  /* 0x800000242900720b */ /* 0x082fe40003f84000 */
[-C--:B----4-:R-:W-:Y:S02]  /*0bb0*/  FSETP.GT.AND P3, PT, R43, -R36.reuse, PT ;  /* 0x800000242b00720b */ /* 0x090fe40003f64000 */
[-C--:B-----5:R-:W-:Y:S02]  /*0bc0*/  FSETP.GT.AND P2, PT, R45, -R36.reuse, PT ;  /* 0x800000242d00720b */ /* 0x0a0fe40003f44000 */
[----:B------:R-:W-:Y:S02]  /*0bd0*/  FSETP.GT.AND P6, PT, R8, -R36, PT ;  /* 0x800000240800720b */ /* 0x000fe40003fc4000 */
[----:B------:R-:W-:-:S02]  /*0be0*/  SEL R8, RZ, 0x1, !P4 ;  /* 0x00000001ff087807 */ /* 0x000fc40006000000 */
[-C--:B------:R-:W-:Y:S02]  /*0bf0*/  FSETP.GT.AND P0, PT, R6, -R36.reuse, PT ;  /* 0x800000240600720b */ /* 0x080fe40003f04000 */
[-C--:B------:R-:W-:Y:S02]  /*0c00*/  FSETP.GT.AND P5, PT, R10, -R36.reuse, PT ;  /* 0x800000240a00720b */ /* 0x080fe40003fa4000 */
[----:B------:R-:W-:Y:S02]  /*0c10*/  FSETP.GT.AND P4, PT, R12, -R36, PT ;  /* 0x800000240c00720b */ /* 0x000fe40003f84000 */
[----:B------:R-:W-:Y:S02]  /*0c20*/  SEL R6, RZ, 0x1, !P3 ;  /* 0x00000001ff067807 */ /* 0x000fe40005800000 */
[----:B------:R-:W-:Y:S02]  /*0c30*/  SEL R10, RZ, 0x1, !P2 ;  /* 0x00000001ff0a7807 */ /* 0x000fe40005000000 */
[----:B------:R-:W-:-:S02]  /*0c40*/  SEL R18, RZ, 0x1, !P6 ;  /* 0x00000001ff127807 */ /* 0x000fc40007000000 */
[-C--:B------:R-:W-:Y:S02]  /*0c50*/  FSETP.GT.AND P3, PT, R14, -R36.reuse, PT ;  /* 0x800000240e00720b */ /* 0x080fe40003f64000 */
[-C--:B------:R-:W-:Y:S02]  /*0c60*/  FSETP.GT.AND P2, PT, R9, -R36.reuse, PT ;  /* 0x800000240900720b */ /* 0x080fe40003f44000 */
[-C--:B------:R-:W-:Y:S02]  /*0c70*/  FSETP.GT.AND P6, PT, R37, -R36.reuse, PT ;  /* 0x800000242500720b */ /* 0x080fe40003fc4000 */
[----:B------:R-:W-:Y:S02]  /*0c80*/  SEL R12, RZ, 0x1, !P5 ;  /* 0x00000001ff0c7807 */ /* 0x000fe40006800000 */
[----:B------:R-:W-:Y:S02]  /*0c90*/  SEL R14, RZ, 0x1, !P4 ;  /* 0x00000001ff0e7807 */ /* 0x000fe40006000000 */
[----:B------:R-:W-:-:S02]  /*0ca0*/  FSETP.GT.AND P5, PT, R19, -R36, PT ;  /* 0x800000241300720b */ /* 0x000fc40003fa4000 */
[-C--:B------:R-:W-:Y:S02]  /*0cb0*/  FSETP.GT.AND P4, PT, R15, -R36.reuse, PT ;  /* 0x800000240f00720b */ /* 0x080fe40003f84000 */
[----:B------:R-:W-:Y:S02]  /*0cc0*/  SEL R16, RZ, 0x1, !P3 ;  /* 0x00000001ff107807 */ /* 0x000fe40005800000 */
[----:B------:R-:W-:Y:S02]  /*0cd0*/  SEL R19, RZ, 0x1fffe, !P6 ;  /* 0x0001fffeff137807 */ /* 0x000fe40007000000 */
[----:B------:R-:W-:Y:S02]  /*0ce0*/  SEL R15, RZ, 0x1, !P2 ;  /* 0x00000001ff0f7807 */ /* 0x000fe40005000000 */
[-C--:B------:R-:W-:Y:S02]  /*0cf0*/  FSETP.GT.AND P2, PT, R7, -R36.reuse, PT ;  /* 0x800000240700720b */ /* 0x080fe40003f44000 */
[----:B------:R-:W-:Y:S01]  /*0d00*/  FSETP.GT.AND P3, PT, R17, -R36, PT ;  /* 0x800000241100720b */ /* 0x000fe20003f64000 */
[----:B------:R-:W-:Y:S01]  /*0d10*/  IMAD.IADD R16, R16, 0x1, R19 ;  /* 0x0000000110107824 */ /* 0x000fe200078e0213 */
[----:B------:R-:W-:-:S02]  /*0d20*/  SEL R17, RZ, 0x1fffe, !P5 ;  /* 0x0001fffeff117807 */ /* 0x000fc40006800000 */
[----:B------:R-:W-:Y:S02]  /*0d30*/  SEL R42, RZ, 0x1, !P2 ;  /* 0x00000001ff2a7807 */ /* 0x000fe40005000000 */
[----:B------:R-:W-:Y:S02]  /*0d40*/  SEL R19, RZ, 0x1fffe, !P3 ;  /* 0x0001fffeff137807 */ /* 0x000fe40005800000 */
[----:B------:R-:W-:Y:S02]  /*0d50*/  FSETP.GT.AND P2, PT, R5, -R36, PT ;  /* 0x800000240500720b */ /* 0x000fe40003f44000 */
[----:B------:R-:W-:Y:S01]  /*0d60*/  LEA R5, R38, UR4, 0x2 ;  /* 0x0000000426057c11 */ /* 0x000fe2000f8e10ff */
[----:B------:R-:W-:Y:S02]  /*0d70*/  IMAD.IADD R17, R18, 0x1, R17 ;  /* 0x0000000112117824 */ /* 0x000fe400078e0211 */
[----:B------:R-:W-:Y:S01]  /*0d80*/  IMAD.IADD R18, R6, 0x1, R19 ;  /* 0x0000000106127824 */ /* 0x000fe200078e0213 */
[----:B------:R-:W-:-:S02]  /*0d90*/  LOP3.LUT R19, R4, 0xff, RZ, 0xc0, !PT ;  /* 0x000000ff04137812 */ /* 0x000fc400078ec0ff */
[----:B------:R-:W-:Y:S01]  /*0da0*/  LDS.128 R4, [R5] ;  /* 0x0000000005047984 */ /* 0x000fe20000000c00 */
[----:B------:R-:W-:Y:S01]  /*0db0*/  BAR.SYNC.DEFER_BLOCKING 0x0 ;  /* 0x0000000000007b1d */ /* 0x000fe20000010000 */
[----:B------:R-:W-:Y:S02]  /*0dc0*/  SEL R9, RZ, 0x1, !P0 ;  /* 0x00000001ff097807 */ /* 0x000fe40004000000 */
[----:B------:R-:W-:Y:S02]  /*0dd0*/  FSETP.GT.AND P0, PT, R39, -R36, PT ;  /* 0x800000242700720b */ /* 0x000fe40003f04000 */
[----:B0-----:R-:W-:Y:S02]  /*0de0*/  SEL R13, RZ, 0x1, !P4 ;  /* 0x00000001ff0d7807 */ /* 0x001fe40006000000 */
[----:B------:R-:W-:Y:S02]  /*0df0*/  SEL R40, RZ, 0x1, !P0 ;  /* 0x00000001ff287807 */ /* 0x000fe40004000000 */
[----:B------:R-:W-:-:S02]  /*0e00*/  SEL R44, RZ, 0x1, !P6 ;  /* 0x00000001ff2c7807 */ /* 0x000fc40007000000 */
[----:B------:R-:W-:Y:S02]  /*0e10*/  LOP3.LUT R16, R16, 0x1, RZ, 0xc0, !PT ;  /* 0x0000000110107812 */ /* 0x000fe400078ec0ff */
[----:B------:R-:W-:Y:S02]  /*0e20*/  SEL R36, RZ, 0x1, !P5 ;  /* 0x00000001ff247807 */ /* 0x000fe40006800000 */
[----:B------:R-:W-:Y:S01]  /*0e30*/  LOP3.LUT R18, R18, 0x1, RZ, 0xc0, !PT ;  /* 0x0000000112127812 */ /* 0x000fe200078ec0ff */
[----:B------:R0:W-:Y:S04]  /*0e40*/  STS.U8 [R19+UR5], R42 ;  /* 0x0000002a13007988 */ /* 0x0001e80008000005 */
[----:B------:R1:W-:Y:S04]  /*0e50*/  STS.U8 [R19+UR5+0x880], R12 ;  /* 0x0008800c13007988 */ /* 0x0003e80008000005 */
[----:B------:R2:W-:Y:S01]  /*0e60*/  STS.U8 [R19+UR5+0x990], R14 ;  /* 0x0009900e13007988 */ /* 0x0005e20008000005 */
[----:B0-----:R-:W-:-:S02]  /*0e70*/  SEL R42, RZ, 0x1, !P2 ;  /* 0x00000001ff2a7807 */ /* 0x001fc40005000000 */
[----:B-1----:R-:W-:Y:S02]  /*0e80*/  SEL R12, RZ, 0x1, !P3 ;  /* 0x00000001ff0c7807 */ /* 0x002fe40005800000 */
[----:B--2---:R-:W-:Y:S01]  /*0e90*/  LOP3.LUT R14, R17, 0x1, RZ, 0xc0, !PT ;  /* 0x00000001110e7812 */ /* 0x004fe200078ec0ff */
[----:B------:R-:W-:Y:S04]  /*0ea0*/  STS.U8 [R19+UR5+0x110], R8 ;  /* 0x0001100813007988 */ /* 0x000fe80008000005 */
        /* <DEDUP_REMOVED lines=11> */
[----:B------:R-:W-:Y:S01]  /*0f60*/  STS.U8 [R19+UR5+0xff0], R42 ;  /* 0x000ff02a13007988 */ /* 0x000fe20008000005 */
[----:B------:R-:W-:Y:S01]  /*0f70*/  ULDC.64 UR4, c[0x0][0x220] ;  /* 0x0000880000047ab9 */ /* 0x000fe20000000a00 */
[----:B------:R-:W-:Y:S06]  /*0f80*/  BAR.SYNC.DEFER_BLOCKING 0x0 ;  /* 0x0000000000007b1d */ /* 0x000fec0000010000 */
[----:B------:R-:W0:Y:S02]  /*0f90*/  LDS.128 R8, [R11] ;  /* 0x000000000b087984 */ /* 0x000e240000000c00 */
[----:B0-----:R-:W-:-:S02]  /*0fa0*/  PRMT R37, R9, 0x7772, RZ ;  /* 0x0000777209257816 */ /* 0x001fc400000000ff */
[----:B------:R-:W-:Y:S02]  /*0fb0*/  PRMT R44, R9, 0x7771, RZ ;  /* 0x00007771092c7816 */ /* 0x000fe400000000ff */
[C---:B------:R-:W-:Y:S02]  /*0fc0*/  PRMT R17, R8.reuse, 0x7772, RZ ;  /* 0x0000777208117816 */ /* 0x040fe400000000ff */
[----:B------:R-:W-:Y:S02]  /*0fd0*/  PRMT R40, R8, 0x7771, RZ ;  /* 0x0000777108287816 */ /* 0x000fe400000000ff */
[----:B------:R-:W-:Y:S02]  /*0fe0*/  PRMT R18, R44, 0x5410, R37 ;  /* 0x000054102c127816 */ /* 0x000fe40000000025 */
[----:B------:R-:W-:Y:S02]  /*0ff0*/  PRMT R17, R40, 0x5410, R17 ;  /* 0x0000541028117816 */ /* 0x000fe40000000011 */
[----:B------:R-:W-:-:S02]  /*1000*/  PRMT R16, R8, 0x7770, RZ ;  /* 0x0000777008107816 */ /* 0x000fc400000000ff */
[----:B------:R-:W-:Y:S02]  /*1010*/  SHF.R.U32.HI R13, RZ, 0x18, R8 ;  /* 0x00000018ff0d7819 */ /* 0x000fe40000011608 */
[----:B------:R-:W-:Y:S02]  /*1020*/  PRMT R8, R9, 0x7770, RZ ;  /* 0x0000777009087816 */ /* 0x000fe400000000ff */
[----:B------:R-:W-:Y:S02]  /*1030*/  LOP3.LUT R18, R18, 0x10001, RZ, 0xc0, !PT ;  /* 0x0001000112127812 */ /* 0x000fe400078ec0ff */
[----:B------:R-:W-:Y:S02]  /*1040*/  SHF.R.U32.HI R14, RZ, 0x18, R9 ;  /* 0x00000018ff0e7819 */ /* 0x000fe40000011609 */
[----:B------:R-:W-:Y:S02]  /*1050*/  LOP3.LUT R17, R17, 0x10001, RZ, 0xc0, !PT ;  /* 0x0001000111117812 */ /* 0x000fe400078ec0ff */
[----:B------:R-:W-:-:S02]  /*1060*/  PRMT R9, R10, 0x7772, RZ ;  /* 0x000077720a097816 */ /* 0x000fc400000000ff */
[----:B------:R-:W-:Y:S02]  /*1070*/  PRMT R38, R10, 0x7771, RZ ;  /* 0x000077710a267816 */ /* 0x000fe400000000ff */
[----:B------:R-:W-:Y:S02]  /*1080*/  LOP3.LUT R37, R16, 0x1, RZ, 0xc0, !PT ;  /* 0x0000000110257812 */ /* 0x000fe400078ec0ff */
[C---:B------:R-:W-:Y:S02]  /*1090*/  PRMT R19, R11.reuse, 0x7772, RZ ;  /* 0x000077720b137816 */ /* 0x040fe400000000ff */
[----:B------:R-:W-:Y:S02]  /*10a0*/  PRMT R36, R11, 0x7771, RZ ;  /* 0x000077710b247816 */ /* 0x000fe400000000ff */
[----:B------:R-:W-:Y:S02]  /*10b0*/  LOP3.LUT R39, R8, 0x1, RZ, 0xc0, !PT ;  /* 0x0000000108277812 */ /* 0x000fe400078ec0ff */
[----:B------:R-:W-:-:S02]  /*10c0*/  LOP3.LUT R16, R18, 0xffff, RZ, 0xc0, !PT ;  /* 0x0000ffff12107812 */ /* 0x000fc400078ec0ff */
[----:B------:R-:W-:Y:S02]  /*10d0*/  PRMT R12, R10, 0x7770, RZ ;  /* 0x000077700a0c7816 */ /* 0x000fe400000000ff */
[----:B------:R-:W-:Y:S02]  /*10e0*/  LOP3.LUT R8, R17, 0xffff, RZ, 0xc0, !PT ;  /* 0x0000ffff11087812 */ /* 0x000fe400078ec0ff */
[----:B------:R-:W-:Y:S02]  /*10f0*/  PRMT R38, R38, 0x5410, R9 ;  /* 0x0000541026267816 */ /* 0x000fe40000000009 */
[----:B------:R-:W-:Y:S02]  /*1100*/  PRMT R19, R36, 0x5410, R19 ;  /* 0x0000541024137816 */ /* 0x000fe40000000013 */
[----:B------:R-:W-:Y:S02]  /*1110*/  PRMT R9, R39, 0x3340, R16 ;  /* 0x0000334027097816 */ /* 0x000fe40000000010 */
[----:B------:R-:W-:-:S02]  /*1120*/  SGXT.U32 R16, R14, 0x1 ;  /* 0x000000010e10781a */ /* 0x000fc40000000000 */
[----:B------:R-:W-:Y:S02]  /*1130*/  PRMT R15, R11, 0x7770, RZ ;  /* 0x000077700b0f7816 */ /* 0x000fe400000000ff */
[----:B------:R-:W-:Y:S02]  /*1140*/  PRMT R8, R37, 0x3340, R8 ;  /* 0x0000334025087816 */ /* 0x000fe40000000008 */
[----:B------:R-:W-:Y:S02]  /*1150*/  LOP3.LUT R14, R12, 0x1, RZ, 0xc0, !PT ;  /* 0x000000010c0e7812 */ /* 0x000fe400078ec0ff */
[----:B------:R-:W-:Y:S02]  /*1160*/  LOP3.LUT R12, R38, 0x10001, RZ, 0xc0, !PT ;  /* 0x00010001260c7812 */ /* 0x000fe400078ec0ff */
[----:B------:R-:W-:Y:S02]  /*1170*/  PRMT R37, R17, 0x7732, RZ ;  /* 0x0000773211257816 */ /* 0x000fe400000000ff */
[----:B------:R-:W-:-:S02]  /*1180*/  LOP3.LUT R19, R19, 0x10001, RZ, 0xc0, !PT ;  /* 0x0001000113137812 */ /* 0x000fc400078ec0ff */
[----:B------:R-:W-:Y:S02]  /*1190*/  LOP3.LUT R36, R15, 0x1, RZ, 0xc0, !PT ;  /* 0x000000010f247812 */ /* 0x000fe400078ec0ff */
[----:B------:R-:W-:Y:S01]  /*11a0*/  PRMT R38, R18, 0x7732, RZ ;  /* 0x0000773212267816 */ /* 0x000fe200000000ff */
[----:B------:R-:W-:Y:S01]  /*11b0*/  IMAD.MOV.U32 R18, RZ, RZ, R37 ;  /* 0x000000ffff127224 */ /* 0x000fe200078e0025 */
[----:B------:R-:W-:Y:S02]  /*11c0*/  LOP3.LUT R15, R12, 0xffff, RZ, 0xc0, !PT ;  /* 0x0000ffff0c0f7812 */ /* 0x000fe400078ec0ff */
[----:B------:R-:W-:Y:S02]  /*11d0*/  LOP3.LUT R17, R19, 0xffff, RZ, 0xc0, !PT ;  /* 0x0000ffff13117812 */ /* 0x000fe400078ec0ff */
[----:B------:R-:W-:Y:S02]  /*11e0*/  SGXT.U32 R13, R13, 0x1 ;  /* 0x000000010d0d781a */ /* 0x000fe40000000000 */
[----:B------:R-:W-:-:S02]  /*11f0*/  SHF.R.U32.HI R10, RZ, 0x18, R10 ;  /* 0x00000018ff0a7819 */ /* 0x000fc4000001160a */
[----:B------:R-:W-:Y:S02]  /*1200*/  PRMT R15, R14, 0x3340, R15 ;  /* 0x000033400e0f7816 */ /* 0x000fe4000000000f */
[----:B------:R-:W-:Y:S02]  /*1210*/  PRMT R12, R12, 0x7732, RZ ;  /* 0x000077320c0c7816 */ /* 0x000fe400000000ff */
[----:B------:R-:W-:Y:S02]  /*1220*/  PRMT R14, R36, 0x3340, R17 ;  /* 0x00003340240e7816 */ /* 0x000fe40000000011 */
[----:B------:R-:W-:Y:S02]  /*1230*/  PRMT R17, R18, 0x3340, R13 ;  /* 0x0000334012117816 */ /* 0x000fe4000000000d */
[----:B------:R-:W-:Y:S02]  /*1240*/  SHF.R.U32.HI R11, RZ, 0x18, R11 ;  /* 0x00000018ff0b7819 */ /* 0x000fe4000001160b */
[----:B------:R-:W-:-:S02]  /*1250*/  SHF.R.S32.HI R18, RZ, 0x1f, R3 ;  /* 0x0000001fff127819 */ /* 0x000fc40000011403 */
[----:B------:R-:W-:Y:S02]  /*1260*/  PRMT R19, R19, 0x7732, RZ ;  /* 0x0000773213137816 */ /* 0x000fe400000000ff */
[----:B------:R-:W-:Y:S01]  /*1270*/  SGXT.U32 R13, R10, 0x1 ;  /* 0x000000010a0d781a */ /* 0x000fe20000000000 */
[----:B------:R-:W-:Y:S01]  /*1280*/  IMAD.MOV.U32 R10, RZ, RZ, R12 ;  /* 0x000000ffff0a7224 */ /* 0x000fe200078e000c */
[----:B------:R-:W-:Y:S01]  /*1290*/  LEA.HI R18, R18, R3, RZ, 0x6 ;  /* 0x0000000312127211 */ /* 0x000fe200078f30ff */
[----:B------:R-:W-:Y:S01]  /*12a0*/  IMAD.MOV.U32 R37, RZ, RZ, R38 ;  /* 0x000000ffff257224 */ /* 0x000fe200078e0026 */
[----:B------:R-:W-:Y:S01]  /*12b0*/  SGXT.U32 R38, R11, 0x1 ;  /* 0x000000010b26781a */ /* 0x000fe20000000000 */
[----:B------:R-:W-:Y:S01]  /*12c0*/  IMAD.MOV.U32 R11, RZ, RZ, R19 ;  /* 0x000000ffff0b7224 */ /* 0x000fe200078e0013 */
[----:B------:R-:W-:Y:S02]  /*12d0*/  PRMT R36, R10, 0x3340, R13 ;  /* 0x000033400a247816 */ /* 0x000fe4000000000d */
[----:B------:R-:W-:-:S02]  /*12e0*/  LOP3.LUT R10, R18, 0xffffffc0, RZ, 0xc0, !PT ;  /* 0xffffffc0120a7812 */ /* 0x000fc400078ec0ff */
[----:B------:R-:W-:Y:S02]  /*12f0*/  PRMT R16, R37, 0x3340, R16 ;  /* 0x0000334025107816 */ /* 0x000fe40000000010 */
[----:B------:R-:W-:Y:S02]  /*1300*/  IADD3 R12, P0, R2, UR4, RZ ;  /* 0x00000004020c7c10 */ /* 0x000fe4000ff1e0ff */
[----:B------:R-:W-:Y:S02]  /*1310*/  PRMT R11, R11, 0x3340, R38 ;  /* 0x000033400b0b7816 */ /* 0x000fe40000000026 */
[----:B------:R-:W-:Y:S01]  /*1320*/  PRMT R8, R8, 0x5410, R17 ;  /* 0x0000541008087816 */ /* 0x000fe20000000011 */
[----:B------:R-:W-:Y:S01]  /*1330*/  IMAD.IADD R17, R3, 0x1, -R10 ;  /* 0x0000000103117824 */ /* 0x000fe200078e0a0a */
[----:B------:R-:W-:Y:S02]  /*1340*/  LEA.HI.X.SX32 R13, R2, UR5, 0x1, P0 ;  /* 0x00000005020d7c11 */ /* 0x000fe400080f0eff */
[----:B------:R-:W-:-:S02]  /*1350*/  PRMT R9, R9, 0x5410, R16 ;  /* 0x0000541009097816 */ /* 0x000fc40000000010 */
[----:B------:R-:W-:Y:S02]  /*1360*/  PRMT R10, R15, 0x5410, R36 ;  /* 0x000054100f0a7816 */ /* 0x000fe40000000024 */
[----:B------:R-:W-:Y:S02]  /*1370*/  PRMT R11, R14, 0x5410, R11 ;  /* 0x000054100e0b7816 */ /* 0x000fe4000000000b */
[-C--:B------:R-:W-:Y:S02]  /*1380*/  FSETP.GT.AND P6, PT, R28, -R4.reuse, PT ;  /* 0x800000041c00720b */ /* 0x080fe40003fc4000 */
[C---:B------:R-:W-:Y:S01]  /*1390*/  FSETP.GT.AND P5, PT, R25.reuse, -R5, PT ;  /* 0x800000051900720b */ /* 0x040fe20003fa4000 */
[----:B------:R0:W-:Y:S01]  /*13a0*/  @P1 STG.E.128 desc[UR8][R12.64], R8 ;  /* 0x000000080c001986 */ /* 0x0001e2000c101d08 */
[-C--:B------:R-:W-:Y:S01]  /*13b0*/  FSETP.GT.AND P1, PT, R20, -R4.reuse, PT ;  /* 0x800000041400720b */ /* 0x080fe20003f24000 */
[--C-:B------:R-:W-:Y:S01]  /*13c0*/  FADD R28, R28, R4.reuse ;  /* 0x000000041c1c7221 */ /* 0x100fe20000000000 */
[----:B------:R-:W-:Y:S01]  /*13d0*/  FSETP.GT.AND P2, PT, R24, -R4, PT ;  /* 0x800000041800720b */ /* 0x000fe20003f44000 */
[----:B------:R-:W-:Y:S01]  /*13e0*/  FADD R20, R20, R4 ;  /* 0x0000000414147221 */ /* 0x000fe20000000000 */
[----:B------:R-:W-:Y:S01]  /*13f0*/  FADD R25, R25, R5 ;  /* 0x0000000519197221 */ /* 0x000fe20000000000 */
[----:B------:R-:W-:-:S02]  /*1400*/  ISETP.GE.AND P0, PT, R3, 0x100, PT ;  /* 0x000001000300780c */ /* 0x000fc40003f06270 */
[----:B------:R-:W1:Y:S02]  /*1410*/  LDC.64 R2, c[0x0][0x228] ;  /* 0x00008a00ff027b82 */ /* 0x000e640000000a00 */
[----:B------:R-:W-:Y:S01]  /*1420*/  @!P6 FMUL R28, R28, 0.0099999997764825820923 ;  /* 0x3c23d70a1c1ce820 */ /* 0x000fe20000400000 */
[-C--:B------:R-:W-:Y:S01]  /*1430*/  FSETP.GT.AND P6, PT, R26, -R6.reuse, PT ;  /* 0x800000061a00720b */ /* 0x080fe20003fc4000 */
[----:B------:R-:W-:Y:S01]  /*1440*/  @!P5 FMUL R25, R25, 0.0099999997764825820923 ;  /* 0x3c23d70a1919d820 */ /* 0x000fe20000400000 */
[----:B------:R-:W-:Y:S01]  /*1450*/  FSETP.GT.AND P5, PT, R23, -R7, PT ;  /* 0x800000071700720b */ /* 0x000fe20003fa4000 */
[----:B------:R-:W-:Y:S01]  /*1460*/  @!P1 FMUL R20, R20, 0.0099999997764825820923 ;  /* 0x3c23d70a14149820 */ /* 0x000fe20000400000 */
[----:B------:R-:W-:Y:S01]  /*1470*/  FSETP.GT.AND P1, PT, R22, -R6, PT ;  /* 0x800000061600720b */ /* 0x000fe20003f24000 */
[----:B------:R-:W-:Y:S01]  /*1480*/  FADD R24, R24, R4 ;  /* 0x0000000418187221 */ /* 0x000fe20000000000 */
[----:B------:R-:W-:Y:S01]  /*1490*/  SHF.R.S32.HI R18, RZ, 0x6, R18 ;  /* 0x00000006ff127819 */ /* 0x000fe20000011412 */
[--C-:B------:R-:W-:Y:S01]  /*14a0*/  FADD R26, R26, R6.reuse ;  /* 0x000000061a1a7221 */ /* 0x100fe20000000000 */
[----:B------:R-:W-:Y:S01]  /*14b0*/  FADD R22, R22, R6 ;  /* 0x0000000616167221 */ /* 0x000fe20000000000 */
[----:B------:R-:W-:Y:S01]  /*14c0*/  @!P2 FMUL R24, R24, 0.0099999997764825820923 ;  /* 0x3c23d70a1818a820 */ /* 0x000fe20000400000 */
[-C--:B------:R-:W-:Y:S01]  /*14d0*/  FSETP.GT.AND P2, PT, R21, -R5.reuse, PT ;  /* 0x800000051500720b */ /* 0x080fe20003f44000 */
[----:B------:R-:W-:Y:S01]  /*14e0*/  FADD R23, R23, R7 ;  /* 0x0000000717177221 */ /* 0x000fe20000000000 */
[----:B------:R-:W-:Y:S01]  /*14f0*/  FSETP.GT.AND P4, PT, R29, -R5, PT ;  /* 0x800000051d00720b */ /* 0x000fe20003f84000 */
[----:B------:R-:W-:Y:S01]  /*1500*/  @!P6 FMUL R26, R26, 0.0099999997764825820923 ;  /* 0x3c23d70a1a1ae820 */ /* 0x000fe20000400000 */
[----:B------:R-:W-:-:S02]  /*1510*/  IMAD R15, R18, 0x21100, R17 ;  /* 0x00021100120f7824 */ /* 0x000fc400078e0211 */
[----:B------:R-:W-:Y:S01]  /*1520*/  @!P5 FMUL R23, R23, 0.0099999997764825820923 ;  /* 0x3c23d70a1717d820 */ /* 0x000fe20000400000 */
[----:B------:R-:W-:Y:S01]  /*1530*/  ISETP.LT.AND P3, PT, R0, 0x844, !P0 ;  /* 0x000008440000780c */ /* 0x000fe20004761270 */
[----:B------:R-:W-:Y:S01]  /*1540*/  @!P1 FMUL R22, R22, 0.0099999997764825820923 ;  /* 0x3c23d70a16169820 */ /* 0x000fe20000400000 */
[----:B------:R-:W-:Y:S02]  /*1550*/  FSETP.GT.AND P6, PT, R30, -R6, PT ;  /* 0x800000061e00720b */ /* 0x000fe40003fc4000 */
[-C--:B------:R-:W-:Y:S02]  /*1560*/  FSETP.GT.AND P1, PT, R27, -R7.reuse, PT ;  /* 0x800000071b00720b */ /* 0x080fe40003f24000 */
[----:B------:R-:W-:Y:S01]  /*1570*/  FSETP.GT.AND P5, PT, R31, -R7, PT ;  /* 0x800000071f00720b */ /* 0x000fe20003fa4000 */
[----:B------:R-:W-:Y:S01]  /*1580*/  FADD R21, R21, R5 ;  /* 0x0000000515157221 */ /* 0x000fe20000000000 */
[C---:B0-----:R-:W-:Y:S02]  /*1590*/  IMAD R9, R0.reuse, 0x40, R15 ;  /* 0x0000004000097824 */ /* 0x041fe400078e020f */
[----:B------:R-:W-:Y:S01]  /*15a0*/  FADD R29, R29, R5 ;  /* 0x000000051d1d7221 */ /* 0x000fe20000000000 */
[C---:B------:R-:W-:Y:S01]  /*15b0*/  LOP3.LUT R14, R0.reuse, 0x4, RZ, 0xfc, !PT ;  /* 0x00000004000e7812 */ /* 0x040fe200078efcff */
[----:B------:R-:W-:Y:S01]  /*15c0*/  @!P2 FMUL R21, R21, 0.0099999997764825820923 ;  /* 0x3c23d70a1515a820 */ /* 0x000fe20000400000 */
[C---:B------:R-:W-:Y:S01]  /*15d0*/  LOP3.LUT R16, R0.reuse, 0x8, RZ, 0xfc, !PT ;  /* 0x0000000800107812 */ /* 0x040fe200078efcff */
[----:B-1----:R-:W-:Y:S01]  /*15e0*/  IMAD.WIDE R8, R9, 0x4, R2 ;  /* 0x0000000409087825 */ /* 0x002fe200078e0202 */
[----:B------:R-:W-:-:S03]  /*15f0*/  LOP3.LUT R18, R0, 0xc, RZ, 0xfc, !PT ;  /* 0x0000000c00127812 */ /* 0x000fc600078efcff */
[----:B------:R-:W-:Y:S01]  /*1600*/  @!P4 FMUL R29, R29, 0.0099999997764825820923 ;  /* 0x3c23d70a1d1dc820 */ /* 0x000fe20000400000 */
[----:B------:R-:W-:Y:S01]  /*1610*/  FADD R30, R30, R6 ;  /* 0x000000061e1e7221 */ /* 0x000fe20000000000 */
[--C-:B------:R-:W-:Y:S01]  /*1620*/  FADD R27, R27, R7.reuse ;  /* 0x000000071b1b7221 */ /* 0x100fe20000000000 */
[----:B------:R-:W-:Y:S01]  /*1630*/  FADD R31, R31, R7 ;  /* 0x000000071f1f7221 */ /* 0x000fe20000000000 */
[----:B------:R-:W-:Y:S02]  /*1640*/  ISETP.LT.AND P4, PT, R14, 0x844, !P0 ;  /* 0x000008440e00780c */ /* 0x000fe40004781270 */
[----:B------:R-:W-:Y:S01]  /*1650*/  ISETP.LT.AND P2, PT, R16, 0x844, !P0 ;  /* 0x000008441000780c */ /* 0x000fe20004741270 */
[----:B------:R0:W-:Y:S01]  /*1660*/  @P3 STG.E.128 desc[UR8][R8.64], R20 ;  /* 0x0000001408003986 */ /* 0x0001e2000c101d08 */
[----:B------:R-:W-:Y:S01]  /*1670*/  ISETP.LT.AND P0, PT, R18, 0x844, !P0 ;  /* 0x000008441200780c */ /* 0x000fe20004701270 */
[----:B------:R-:W-:Y:S01]  /*1680*/  @!P6 FMUL R30, R30, 0.0099999997764825820923 ;  /* 0x3c23d70a1e1ee820 */ /* 0x000fe20000400000 */
[----:B------:R-:W-:Y:S01]  /*1690*/  @!P1 FMUL R27, R27, 0.0099999997764825820923 ;  /* 0x3c23d70a1b1b9820 */ /* 0x000fe20000400000 */
[----:B------:R-:W-:Y:S01]  /*16a0*/  @!P5 FMUL R31, R31, 0.0099999997764825820923 ;  /* 0x3c23d70a1f1fd820 */ /* 0x000fe20000400000 */
[--C-:B------:R-:W-:Y:S01]  /*16b0*/  IMAD R11, R14, 0x40, R15.reuse ;  /* 0x000000400e0b7824 */ /* 0x100fe200078e020f */
[----:B------:R-:W-:Y:S01]  /*16c0*/  FSETP.GT.AND P3, PT, R32, -R4, PT ;  /* 0x800000042000720b */ /* 0x000fe20003f64000 */
[----:B------:R-:W-:Y:S01]  /*16d0*/  IMAD R13, R16, 0x40, R15 ;  /* 0x00000040100d7824 */ /* 0x000fe200078e020f */
[----:B------:R-:W-:-:S02]  /*16e0*/  FSETP.GT.AND P1, PT, R33, -R5, PT ;  /* 0x800000052100720b */ /* 0x000fc40003f24000 */
[----:B------:R-:W-:Y:S02]  /*16f0*/  FSETP.GT.AND P6, PT, R34, -R6, PT ;  /* 0x800000062200720b */ /* 0x000fe40003fc4000 */
[----:B------:R-:W-:Y:S01]  /*1700*/  FSETP.GT.AND P5, PT, R35, -R7, PT ;  /* 0x800000072300720b */ /* 0x000fe20003fa4000 */
[----:B------:R-:W-:Y:S01]  /*1710*/  FADD R32, R32, R4 ;  /* 0x0000000420207221 */ /* 0x000fe20000000000 */
[----:B------:R-:W-:Y:S01]  /*1720*/  FADD R33, R33, R5 ;  /* 0x0000000521217221 */ /* 0x000fe20000000000 */
[----:B------:R-:W-:-:S04]  /*1730*/  IMAD.WIDE R4, R11, 0x4, R2 ;  /* 0x000000040b047825 */ /* 0x000fc800078e0202 */
[----:B0-----:R-:W-:-:S04]  /*1740*/  IMAD.WIDE R8, R13, 0x4, R2 ;  /* 0x000000040d087825 */ /* 0x001fc800078e0202 */
[----:B------:R-:W-:Y:S01]  /*1750*/  FADD R34, R34, R6 ;  /* 0x0000000622227221 */ /* 0x000fe20000000000 */
[----:B------:R-:W-:Y:S01]  /*1760*/  FADD R35, R35, R7 ;  /* 0x0000000723237221 */ /* 0x000fe20000000000 */
[----:B------:R0:W-:Y:S01]  /*1770*/  @P4 STG.E.128 desc[UR8][R4.64], R24 ;  /* 0x0000001804004986 */ /* 0x0001e2000c101d08 */
[----:B------:R-:W-:-:S03]  /*1780*/  IMAD R15, R18, 0x40, R15 ;  /* 0x00000040120f7824 */ /* 0x000fc600078e020f */
[----:B------:R0:W-:Y:S01]  /*1790*/  @P2 STG.E.128 desc[UR8][R8.64], R28 ;  /* 0x0000001c08002986 */ /* 0x0001e2000c101d08 */
[----:B------:R-:W-:-:S04]  /*17a0*/  IMAD.WIDE R2, R15, 0x4, R2 ;  /* 0x000000040f027825 */ /* 0x000fc800078e0202 */
[----:B------:R-:W-:Y:S01]  /*17b0*/  @!P3 FMUL R32, R32, 0.0099999997764825820923 ;  /* 0x3c23d70a2020b820 */ /* 0x000fe20000400000 */
[----:B------:R-:W-:Y:S01]  /*17c0*/  @!P1 FMUL R33, R33, 0.0099999997764825820923 ;  /* 0x3c23d70a21219820 */ /* 0x000fe20000400000 */
[----:B------:R-:W-:Y:S01]  /*17d0*/  @!P6 FMUL R34, R34, 0.0099999997764825820923 ;  /* 0x3c23d70a2222e820 */ /* 0x000fe20000400000 */
[----:B------:R-:W-:Y:S01]  /*17e0*/  @!P5 FMUL R35, R35, 0.0099999997764825820923 ;  /* 0x3c23d70a2323d820 */ /* 0x000fe20000400000 */
[----:B0-----:R-:W-:Y:S06]  /*17f0*/  @!P0 EXIT ;  /* 0x000000000000894d */ /* 0x001fec0003800000 */
[----:B------:R-:W-:Y:S01]  /*1800*/  STG.E.128 desc[UR8][R2.64], R32 ;  /* 0x0000002002007986 */ /* 0x000fe2000c101d08 */
[----:B------:R-:W-:Y:S05]  /*1810*/  EXIT ;  /* 0x000000000000794d */ /* 0x000fea0003800000 */
.L_x_0:
[----:B------:R-:W-:-:S00]  /*1820*/  BRA `(.L_x_0) ;  /* 0xfffffffc00fc7947 */ /* 0x000fc0000383ffff */
[----:B------:R-:W-:-:S00]  /*1830*/  NOP ;  /* 0x0000000000007918 */ /* 0x000fc00000000000 */
        /* <DEDUP_REMOVED lines=12> */
.L_x_1:


//--------------------- .nv.shared.triton_poi_fused_convolution_leaky_relu_4 --------------------------
	.section	.nv.shared.triton_poi_fused_convolution_leaky_relu_4,"aw",@nobits
	.sectionflags	@""
	.align	16
	.zero		1024


//--------------------- .nv.constant0.triton_poi_fused_convolution_leaky_relu_4 --------------------------
	.section	.nv.constant0.triton_poi_fused_convolution_leaky_relu_4,"a",@progbits
	.sectionflags	@""
	.align	4
.nv.constant0.triton_poi_fused_convolution_leaky_relu_4:
	.zero		568
